	.headerflags	@"EF_CUDA_TEXMODE_UNIFIED EF_CUDA_64BIT_ADDRESS EF_CUDA_ACCELERATORS EF_CUDA_SM90 EF_CUDA_VIRTUAL_SM(EF_CUDA_SM90)"
	.elftype	@"ET_EXEC"


//--------------------- .nv.info                  --------------------------
	.section	.nv.info,"",@"SHT_CUDA_INFO"
	.align	4


	//----- nvinfo : EIATTR_REGCOUNT
	.align		4
        /*0000*/ 	.byte	0x04, 0x2f
        /*0002*/ 	.short	(.L_3 - .L_2)
	.align		4
.L_2:
        /*0004*/ 	.word	index@(triton_poi_fused__native_batch_norm_legit_no_training__prelu_kernel_cat_26)
        /*0008*/ 	.word	0x0000001e


	//----- nvinfo : EIATTR_MIN_STACK_SIZE
	.align		4
.L_3:
        /*000c*/ 	.byte	0x04, 0x12
        /*000e*/ 	.short	(.L_5 - .L_4)
	.align		4
.L_4:
        /*0010*/ 	.word	index@(triton_poi_fused__native_batch_norm_legit_no_training__prelu_kernel_cat_26)
        /*0014*/ 	.word	0x00000000


	//----- nvinfo : EIATTR_FRAME_SIZE
	.align		4
.L_5:
        /*0018*/ 	.byte	0x04, 0x11
        /*001a*/ 	.short	(.L_7 - .L_6)
	.align		4
.L_6:
        /*001c*/ 	.word	index@(triton_poi_fused__native_batch_norm_legit_no_training__prelu_kernel_cat_26)
        /*0020*/ 	.word	0x00000000


	//----- nvinfo : EIATTR_MIN_STACK_SIZE
	.align		4
.L_7:
        /*0024*/ 	.byte	0x04, 0x12
        /*0026*/ 	.short	(.L_9 - .L_8)
	.align		4
.L_8:
        /*0028*/ 	.word	index@(triton_poi_fused__native_batch_norm_legit_no_training__prelu_kernel_cat_26)
        /*002c*/ 	.word	0x00000000
.L_9:


//--------------------- .nv.info.triton_poi_fused__native_batch_norm_legit_no_training__prelu_kernel_cat_26 --------------------------
	.section	.nv.info.triton_poi_fused__native_batch_norm_legit_no_training__prelu_kernel_cat_26,"",@"SHT_CUDA_INFO"
	.sectionflags	@""
	.align	4


	//----- nvinfo : EIATTR_CUDA_API_VERSION
	.align		4
        /*0000*/ 	.byte	0x04, 0x37
        /*0002*/ 	.short	(.L_11 - .L_10)
.L_10:
        /*0004*/ 	.word	0x0000007c


	//----- nvinfo : EIATTR_KPARAM_INFO
	.align		4
.L_11:
        /*0008*/ 	.byte	0x04, 0x17
        /*000a*/ 	.short	(.L_13 - .L_12)
.L_12:
        /*000c*/ 	.word	0x00000000
        /*0010*/ 	.short	0x000b
        /*0012*/ 	.short	0x0058
        /*0014*/ 	.byte	0x00, 0xf0, 0x11, 0x00


	//----- nvinfo : EIATTR_KPARAM_INFO
	.align		4
.L_13:
        /*0018*/ 	.byte	0x04, 0x17
        /*001a*/ 	.short	(.L_15 - .L_14)
.L_14:
        /*001c*/ 	.word	0x00000000
        /*0020*/ 	.short	0x000a
        /*0022*/ 	.short	0x0050
        /*0024*/ 	.byte	0x00, 0xf4, 0x21, 0x00


	//----- nvinfo : EIATTR_KPARAM_INFO
	.align		4
.L_15:
        /*0028*/ 	.byte	0x04, 0x17
        /*002a*/ 	.short	(.L_17 - .L_16)
.L_16:
        /*002c*/ 	.word	0x00000000
        /*0030*/ 	.short	0x0009
        /*0032*/ 	.short	0x0048
        /*0034*/ 	.byte	0x00, 0xf4, 0x21, 0x00


	//----- nvinfo : EIATTR_KPARAM_INFO
	.align		4
.L_17:
        /*0038*/ 	.byte	0x04, 0x17
        /*003a*/ 	.short	(.L_19 - .L_18)
.L_18:
        /*003c*/ 	.word	0x00000000
        /*0040*/ 	.short	0x0008
        /*0042*/ 	.short	0x0040
        /*0044*/ 	.byte	0x00, 0xf4, 0x21, 0x00


	//----- nvinfo : EIATTR_KPARAM_INFO
	.align		4
.L_19:
        /*0048*/ 	.byte	0x04, 0x17
        /*004a*/ 	.short	(.L_21 - .L_20)
.L_20:
        /*004c*/ 	.word	0x00000000
        /*0050*/ 	.short	0x0007
        /*0052*/ 	.short	0x0038
        /*0054*/ 	.byte	0x00, 0xf4, 0x21, 0x00


	//----- nvinfo : EIATTR_KPARAM_INFO
	.align		4
.L_21:
        /*0058*/ 	.byte	0x04, 0x17
        /*005a*/ 	.short	(.L_23 - .L_22)
.L_22:
        /*005c*/ 	.word	0x00000000
        /*0060*/ 	.short	0x0006
        /*0062*/ 	.short	0x0030
        /*0064*/ 	.byte	0x00, 0xf4, 0x21, 0x00


	//----- nvinfo : EIATTR_KPARAM_INFO
	.align		4
.L_23:
        /*0068*/ 	.byte	0x04, 0x17
        /*006a*/ 	.short	(.L_25 - .L_24)
.L_24:
        /*006c*/ 	.word	0x00000000
        /*0070*/ 	.short	0x0005
        /*0072*/ 	.short	0x0028
        /*0074*/ 	.byte	0x00, 0xf4, 0x21, 0x00


	//----- nvinfo : EIATTR_KPARAM_INFO
	.align		4
.L_25:
        /*0078*/ 	.byte	0x04, 0x17
        /*007a*/ 	.short	(.L_27 - .L_26)
.L_26:
        /*007c*/ 	.word	0x00000000
        /*0080*/ 	.short	0x0004
        /*0082*/ 	.short	0x0020
        /*0084*/ 	.byte	0x00, 0xf4, 0x21, 0x00


	//----- nvinfo : EIATTR_KPARAM_INFO
	.align		4
.L_27:
        /*0088*/ 	.byte	0x04, 0x17
        /*008a*/ 	.short	(.L_29 - .L_28)
.L_28:
        /*008c*/ 	.word	0x00000000
        /*0090*/ 	.short	0x0003
        /*0092*/ 	.short	0x0018
        /*0094*/ 	.byte	0x00, 0xf4, 0x21, 0x00


	//----- nvinfo : EIATTR_KPARAM_INFO
	.align		4
.L_29:
        /*0098*/ 	.byte	0x04, 0x17
        /*009a*/ 	.short	(.L_31 - .L_30)
.L_30:
        /*009c*/ 	.word	0x00000000
        /*00a0*/ 	.short	0x0002
        /*00a2*/ 	.short	0x0010
        /*00a4*/ 	.byte	0x00, 0xf4, 0x21, 0x00


	//----- nvinfo : EIATTR_KPARAM_INFO
	.align		4
.L_31:
        /*00a8*/ 	.byte	0x04, 0x17
        /*00aa*/ 	.short	(.L_33 - .L_32)
.L_32:
        /*00ac*/ 	.word	0x00000000
        /*00b0*/ 	.short	0x0001
        /*00b2*/ 	.short	0x0008
        /*00b4*/ 	.byte	0x00, 0xf4, 0x21, 0x00


	//----- nvinfo : EIATTR_KPARAM_INFO
	.align		4
.L_33:
        /*00b8*/ 	.byte	0x04, 0x17
        /*00ba*/ 	.short	(.L_35 - .L_34)
.L_34:
        /*00bc*/ 	.word	0x00000000
        /*00c0*/ 	.short	0x0000
        /*00c2*/ 	.short	0x0000
        /*00c4*/ 	.byte	0x00, 0xf4, 0x21, 0x00


	//----- nvinfo : EIATTR_SPARSE_MMA_MASK
	.align		4
.L_35:
        /*00c8*/ 	.byte	0x03, 0x50
        /*00ca*/ 	.short	0x0000


	//----- nvinfo : EIATTR_MAXREG_COUNT
	.align		4
        /*00cc*/ 	.byte	0x03, 0x1b
        /*00ce*/ 	.short	0x00ff


	//----- nvinfo : EIATTR_EXIT_INSTR_OFFSETS
	.align		4
        /*00d0*/ 	.byte	0x04, 0x1c
        /*00d2*/ 	.short	(.L_37 - .L_36)


	//   ....[0]....
.L_36:
        /*00d4*/ 	.word	0x00000760


	//----- nvinfo : EIATTR_REQNTID
	.align		4
.L_37:
        /*00d8*/ 	.byte	0x04, 0x10
        /*00da*/ 	.short	(.L_39 - .L_38)
.L_38:
        /*00dc*/ 	.word	0x00000080
        /*00e0*/ 	.word	0x00000001
        /*00e4*/ 	.word	0x00000001


	//----- nvinfo : EIATTR_CBANK_PARAM_SIZE
	.align		4
.L_39:
        /*00e8*/ 	.byte	0x03, 0x19
        /*00ea*/ 	.short	0x005c


	//----- nvinfo : EIATTR_PARAM_CBANK
	.align		4
        /*00ec*/ 	.byte	0x04, 0x0a
        /*00ee*/ 	.short	(.L_41 - .L_40)
	.align		4
.L_40:
        /*00f0*/ 	.word	index@(.nv.constant0.triton_poi_fused__native_batch_norm_legit_no_training__prelu_kernel_cat_26)
        /*00f4*/ 	.short	0x0210
        /*00f6*/ 	.short	0x005c


	//----- nvinfo : EIATTR_SW_WAR
	.align		4
.L_41:
        /*00f8*/ 	.byte	0x04, 0x36
        /*00fa*/ 	.short	(.L_43 - .L_42)
.L_42:
        /*00fc*/ 	.word	0x00000008
.L_43:


//--------------------- .nv.callgraph             --------------------------
	.section	.nv.callgraph,"",@"SHT_CUDA_CALLGRAPH"
	.align	4
	.sectionentsize	8
	.align		4
        /*0000*/ 	.word	0x00000000
	.align		4
        /*0004*/ 	.word	0xffffffff
	.align		4
        /*0008*/ 	.word	0x00000000
	.align		4
        /*000c*/ 	.word	0xfffffffe
	.align		4
        /*0010*/ 	.word	0x00000000
	.align		4
        /*0014*/ 	.word	0xfffffffd
	.align		4
        /*0018*/ 	.word	0x00000000
	.align		4
        /*001c*/ 	.word	0xfffffffc


//--------------------- .nv.constant4             --------------------------
	.section	.nv.constant4,"a",@progbits
	.align	8
	.align		8
.nv.constant4:
        /*0000*/ 	.dword	_$_str
	.align		8
        /*0008*/ 	.dword	_$_str_$_2


//--------------------- .text.triton_poi_fused__native_batch_norm_legit_no_training__prelu_kernel_cat_26 --------------------------
	.section	.text.triton_poi_fused__native_batch_norm_legit_no_training__prelu_kernel_cat_26,"ax",@progbits
	.align	128
        .global         triton_poi_fused__native_batch_norm_legit_no_training__prelu_kernel_cat_26
        .type           triton_poi_fused__native_batch_norm_legit_no_training__prelu_kernel_cat_26,@function
        .size           triton_poi_fused__native_batch_norm_legit_no_training__prelu_kernel_cat_26,(.L_x_1 - triton_poi_fused__native_batch_norm_legit_no_training__prelu_kernel_cat_26)
        .other          triton_poi_fused__native_batch_norm_legit_no_training__prelu_kernel_cat_26,@"STO_CUDA_ENTRY STV_DEFAULT"
triton_poi_fused__native_batch_norm_legit_no_training__prelu_kernel_cat_26:
.text.triton_poi_fused__native_batch_norm_legit_no_training__prelu_kernel_cat_26:
[----:B------:R-:W-:Y:S01]  /*0000*/  LDC R1, c[0x0][0x28] ;  /* 0x00000a00ff017b82 */ /* 0x000fe20000000800 */
[----:B------:R-:W1:Y:S07]  /*0010*/  S2R R4, SR_TID.X ;  /* 0x0000000000047919 */ /* 0x000e6e0000002100 */
[----:B------:R-:W2:Y:S01]  /*0020*/  LDC.64 R6, c[0x0][0x240] ;  /* 0x00009000ff067b82 */ /* 0x000ea20000000a00 */
[----:B------:R-:W-:Y:S01]  /*0030*/  ULDC.64 UR4, c[0x0][0x208] ;  /* 0x0000820000047ab9 */ /* 0x000fe20000000a00 */
[----:B------:R-:W-:Y:S01]  /*0040*/  ULDC.64 UR6, c[0x0][0x228] ;  /* 0x00008a0000067ab9 */ /* 0x000fe20000000a00 */
[----:B------:R-:W3:Y:S01]  /*0050*/  S2R R3, SR_CTAID.X ;  /* 0x0000000000037919 */ /* 0x000ee20000002500 */
[----:B------:R-:W-:Y:S01]  /*0060*/  ULDC.64 UR8, c[0x0][0x218] ;  /* 0x0000860000087ab9 */ /* 0x000fe20000000a00 */
[----:B------:R-:W-:Y:S01]  /*0070*/  ULDC.64 UR10, c[0x0][0x230] ;  /* 0x00008c00000a7ab9 */ /* 0x000fe20000000a00 */
[----:B------:R-:W-:Y:S01]  /*0080*/  CS2R R20, SRZ ;  /* 0x0000000000147805 */ /* 0x000fe2000001ff00 */
[----:B------:R-:W-:Y:S01]  /*0090*/  IMAD.MOV.U32 R26, RZ, RZ, RZ ;  /* 0x000000ffff1a7224 */ /* 0x000fe200078e00ff */
[----:B------:R-:W4:Y:S01]  /*00a0*/  LDC.64 R18, c[0x0][0x250] ;  /* 0x00009400ff127b82 */ /* 0x000f220000000a00 */
[----:B-1----:R-:W-:-:S05]  /*00b0*/  LOP3.LUT R4, R4, 0x7f, RZ, 0xc0, !PT ;  /* 0x0000007f04047812 */ /* 0x002fca00078ec0ff */
[----:B---3--:R-:W-:-:S05]  /*00c0*/  IMAD R4, R3, 0x80, R4 ;  /* 0x0000008003047824 */ /* 0x008fca00078e0204 */
[----:B------:R-:W-:-:S04]  /*00d0*/  SHF.R.S32.HI R5, RZ, 0x1f, R4 ;  /* 0x0000001fff057819 */ /* 0x000fc80000011404 */
[CC--:B------:R-:W-:Y:S02]  /*00e0*/  LEA.HI R0, R5.reuse, R4.reuse, RZ, 0x4 ;  /* 0x0000000405007211 */ /* 0x0c0fe400078f20ff */
[----:B------:R-:W-:Y:S02]  /*00f0*/  LEA.HI R5, R5, R4, RZ, 0xc ;  /* 0x0000000405057211 */ /* 0x000fe400078f60ff */
[--C-:B------:R-:W-:Y:S02]  /*0100*/  SHF.R.S32.HI R3, RZ, 0x4, R0.reuse ;  /* 0x00000004ff037819 */ /* 0x100fe40000011400 */
[----:B------:R-:W-:Y:S02]  /*0110*/  SHF.R.S32.HI R2, RZ, 0x1f, R0 ;  /* 0x0000001fff027819 */ /* 0x000fe40000011400 */
[----:B------:R-:W-:Y:S02]  /*0120*/  LOP3.LUT R9, R0, 0xfffffff0, RZ, 0xc0, !PT ;  /* 0xfffffff000097812 */ /* 0x000fe400078ec0ff */
[----:B------:R-:W-:-:S02]  /*0130*/  LEA.HI R2, R2, R3, RZ, 0x8 ;  /* 0x0000000302027211 */ /* 0x000fc400078f40ff */
[----:B------:R-:W-:Y:S01]  /*0140*/  SHF.R.S32.HI R16, RZ, 0xc, R5 ;  /* 0x0000000cff107819 */ /* 0x000fe20000011405 */
[----:B------:R-:W-:Y:S01]  /*0150*/  IMAD.IADD R9, R4, 0x1, -R9 ;  /* 0x0000000104097824 */ /* 0x000fe200078e0a09 */
[----:B------:R-:W-:-:S03]  /*0160*/  LOP3.LUT R2, R2, 0xffffff00, RZ, 0xc0, !PT ;  /* 0xffffff0002027812 */ /* 0x000fc600078ec0ff */
[----:B------:R-:W-:Y:S02]  /*0170*/  IMAD R9, R16, 0x400, R9 ;  /* 0x0000040010097824 */ /* 0x000fe400078e0209 */
[----:B------:R-:W-:-:S03]  /*0180*/  IMAD.IADD R3, R3, 0x1, -R2 ;  /* 0x0000000103037824 */ /* 0x000fc600078e0a02 */
[----:B------:R-:W-:Y:S01]  /*0190*/  SHF.R.S32.HI R11, RZ, 0x1f, R9 ;  /* 0x0000001fff0b7819 */ /* 0x000fe20000011409 */
[C---:B------:R-:W-:Y:S01]  /*01a0*/  IMAD.SHL.U32 R0, R3.reuse, 0x10, RZ ;  /* 0x0000001003007824 */ /* 0x040fe200078e00ff */
[C---:B------:R-:W-:Y:S01]  /*01b0*/  LOP3.LUT R8, R3.reuse, 0xffffffc0, RZ, 0xc0, !PT ;  /* 0xffffffc003087812 */ /* 0x040fe200078ec0ff */
[----:B--2---:R-:W-:-:S03]  /*01c0*/  IMAD.WIDE R12, R3, 0x4, R6 ;  /* 0x00000004030c7825 */ /* 0x004fc600078e0206 */
[----:B------:R-:W-:Y:S02]  /*01d0*/  IADD3 R2, P2, R0, R9, RZ ;  /* 0x0000000900027210 */ /* 0x000fe40007f5e0ff */
[----:B------:R-:W-:Y:S02]  /*01e0*/  ISETP.NE.AND P1, PT, R8, 0x80, PT ;  /* 0x000000800800780c */ /* 0x000fe40003f25270 */
[----:B------:R-:W-:Y:S01]  /*01f0*/  LEA.HI.X.SX32 R11, R0, R11, 0x1, P2 ;  /* 0x0000000b000b7211 */ /* 0x000fe200010f0eff */
[C---:B------:R-:W-:Y:S01]  /*0200*/  IMAD.SHL.U32 R24, R2.reuse, 0x4, RZ ;  /* 0x0000000402187824 */ /* 0x040fe200078e00ff */
[----:B------:R1:W2:Y:S01]  /*0210*/  LDG.E.EL R0, desc[UR4][R12.64] ;  /* 0x000000040c007981 */ /* 0x0002a2000c2e1900 */
[----:B------:R-:W-:Y:S02]  /*0220*/  ISETP.GT.AND P2, PT, R3, 0xbf, PT ;  /* 0x000000bf0300780c */ /* 0x000fe40003f44270 */
[----:B------:R-:W-:Y:S02]  /*0230*/  SHF.L.U64.HI R2, R2, 0x2, R11 ;  /* 0x0000000202027819 */ /* 0x000fe4000001020b */
[----:B------:R-:W-:-:S02]  /*0240*/  IADD3 R14, P3, R24, UR6, RZ ;  /* 0x00000006180e7c10 */ /* 0x000fc4000ff7e0ff */
[----:B------:R-:W-:Y:S02]  /*0250*/  CS2R R6, SRZ ;  /* 0x0000000000067805 */ /* 0x000fe4000001ff00 */
[----:B------:R-:W-:Y:S02]  /*0260*/  ISETP.NE.AND P0, PT, R8, 0x40, PT ;  /* 0x000000400800780c */ /* 0x000fe40003f05270 */
[----:B------:R-:W-:Y:S02]  /*0270*/  CS2R R8, SRZ ;  /* 0x0000000000087805 */ /* 0x000fe4000001ff00 */
[----:B------:R-:W-:Y:S01]  /*0280*/  IADD3.X R15, R2, UR7, RZ, P3, !PT ;  /* 0x00000007020f7c10 */ /* 0x000fe20009ffe4ff */
[----:B------:R-:W-:Y:S01]  /*0290*/  ULDC.64 UR6, c[0x0][0x220] ;  /* 0x0000880000067ab9 */ /* 0x000fe20000000a00 */
[----:B------:R-:W-:Y:S01]  /*02a0*/  IADD3 R10, P4, R24, UR8, RZ ;  /* 0x00000008180a7c10 */ /* 0x000fe2000ff9e0ff */
[----:B-1----:R-:W1:Y:S01]  /*02b0*/  LDC.64 R12, c[0x0][0x218] ;  /* 0x00008600ff0c7b82 */ /* 0x002e620000000a00 */
[----:B------:R-:W-:Y:S01]  /*02c0*/  IADD3 R22, P3, R24, UR6, RZ ;  /* 0x0000000618167c10 */ /* 0x000fe2000ff7e0ff */
[----:B------:R-:W3:Y:S01]  /*02d0*/  @!P1 LDG.E R7, desc[UR4][R14.64+-0x2000] ;  /* 0xffe000040e079981 */ /* 0x000ee2000c1e1900 */
[----:B------:R-:W-:-:S02]  /*02e0*/  IADD3 R24, P5, R24, UR10, RZ ;  /* 0x0000000a18187c10 */ /* 0x000fc4000ffbe0ff */
[----:B------:R-:W-:Y:S01]  /*02f0*/  IADD3.X R23, R2, UR7, RZ, P3, !PT ;  /* 0x0000000702177c10 */ /* 0x000fe20009ffe4ff */
[----:B------:R5:W3:Y:S01]  /*0300*/  @P2 LDG.E R8, desc[UR4][R14.64+-0x3000] ;  /* 0xffd000040e082981 */ /* 0x000ae2000c1e1900 */
[----:B------:R-:W-:Y:S02]  /*0310*/  IADD3.X R11, R2, UR9, RZ, P4, !PT ;  /* 0x00000009020b7c10 */ /* 0x000fe4000a7fe4ff */
[----:B------:R-:W-:Y:S01]  /*0320*/  IADD3.X R25, R2, UR11, RZ, P5, !PT ;  /* 0x0000000b02197c10 */ /* 0x000fe2000affe4ff */
[----:B------:R-:W-:Y:S01]  /*0330*/  IMAD.MOV.U32 R2, RZ, RZ, RZ ;  /* 0x000000ffff027224 */ /* 0x000fe200078e00ff */
[----:B------:R-:W3:Y:S04]  /*0340*/  @!P1 LDG.E R9, desc[UR4][R22.64+-0x2000] ;  /* 0xffe0000416099981 */ /* 0x000ee8000c1e1900 */
[----:B------:R-:W3:Y:S01]  /*0350*/  @P2 LDG.E R21, desc[UR4][R10.64+-0x3000] ;  /* 0xffd000040a152981 */ /* 0x000ee2000c1e1900 */
[----:B-----5:R-:W-:-:S03]  /*0360*/  LOP3.LUT R15, R5, 0xfffff000, RZ, 0xc0, !PT ;  /* 0xfffff000050f7812 */ /* 0x020fc600078ec0ff */
[----:B------:R-:W5:Y:S02]  /*0370*/  @P2 LDG.E R2, desc[UR4][R22.64+-0x3000] ;  /* 0xffd0000416022981 */ /* 0x000f64000c1e1900 */
[----:B------:R-:W-:Y:S02]  /*0380*/  IMAD.IADD R17, R4, 0x1, -R15 ;  /* 0x0000000104117824 */ /* 0x000fe400078e0a0f */
[----:B------:R-:W4:Y:S01]  /*0390*/  LDC.64 R14, c[0x0][0x238] ;  /* 0x00008e00ff0e7b82 */ /* 0x000f220000000a00 */
[----:B------:R-:W-:Y:S01]  /*03a0*/  ISETP.GE.AND P4, PT, R3, 0x40, PT ;  /* 0x000000400300780c */ /* 0x000fe20003f86270 */
[----:B------:R-:W-:Y:S01]  /*03b0*/  IMAD R27, R16, 0x400, R17 ;  /* 0x00000400101b7824 */ /* 0x000fe200078e0211 */
[----:B------:R-:W5:Y:S01]  /*03c0*/  @!P1 LDG.E R20, desc[UR4][R10.64+-0x2000] ;  /* 0xffe000040a149981 */ /* 0x000f62000c1e1900 */
[----:B------:R-:W-:-:S03]  /*03d0*/  IMAD.MOV.U32 R5, RZ, RZ, RZ ;  /* 0x000000ffff057224 */ /* 0x000fc600078e00ff */
[----:B------:R1:W5:Y:S01]  /*03e0*/  @P2 LDG.E R6, desc[UR4][R24.64+-0x3000] ;  /* 0xffd0000418062981 */ /* 0x000362000c1e1900 */
[----:B------:R-:W4:Y:S01]  /*03f0*/  LDC.64 R16, c[0x0][0x248] ;  /* 0x00009200ff107b82 */ /* 0x000f220000000a00 */
[----:B-1----:R-:W-:Y:S02]  /*0400*/  IMAD.WIDE R12, R27, 0x4, R12 ;  /* 0x000000041b0c7825 */ /* 0x002fe400078e020c */
[----:B------:R-:W5:Y:S02]  /*0410*/  @!P0 LDG.E R5, desc[UR4][R22.64+-0x1000] ;  /* 0xfff0000416058981 */ /* 0x000f64000c1e1900 */
[----:B------:R-:W-:Y:S02]  /*0420*/  IMAD.MOV.U32 R27, RZ, RZ, RZ ;  /* 0x000000ffff1b7224 */ /* 0x000fe400078e00ff */
[----:B------:R5:W5:Y:S01]  /*0430*/  @!P0 LDG.E R26, desc[UR4][R10.64+-0x1000] ;  /* 0xfff000040a1a8981 */ /* 0x000b62000c1e1900 */
[----:B------:R-:W1:Y:S03]  /*0440*/  LDC.64 R24, c[0x0][0x258] ;  /* 0x00009600ff187b82 */ /* 0x000e660000000a00 */
[----:B------:R-:W5:Y:S01]  /*0450*/  @!P4 LDG.E R27, desc[UR4][R12.64] ;  /* 0x000000040c1bc981 */ /* 0x000f62000c1e1900 */
[----:B0---4-:R-:W-:-:S04]  /*0460*/  IMAD.WIDE R14, R3, 0x4, R14 ;  /* 0x00000004030e7825 */ /* 0x011fc800078e020e */
[C---:B------:R-:W-:Y:S02]  /*0470*/  IMAD.WIDE R18, R3.reuse, 0x4, R18 ;  /* 0x0000000403127825 */ /* 0x040fe400078e0212 */
[----:B------:R-:W4:Y:S02]  /*0480*/  LDG.E.EL R14, desc[UR4][R14.64] ;  /* 0x000000040e0e7981 */ /* 0x000f24000c2e1900 */
[C---:B------:R-:W-:Y:S02]  /*0490*/  IMAD.WIDE R16, R3.reuse, 0x4, R16 ;  /* 0x0000000403107825 */ /* 0x040fe400078e0210 */
[----:B------:R-:W4:Y:S04]  /*04a0*/  LDG.E.EL R19, desc[UR4][R18.64] ;  /* 0x0000000412137981 */ /* 0x000f28000c2e1900 */
[----:B------:R-:W4:Y:S01]  /*04b0*/  LDG.E.EL R16, desc[UR4][R16.64] ;  /* 0x0000000410107981 */ /* 0x000f22000c2e1900 */
[----:B-1----:R-:W-:-:S06]  /*04c0*/  IMAD.WIDE R24, R3, 0x4, R24 ;  /* 0x0000000403187825 */ /* 0x002fcc00078e0218 */
[----:B------:R-:W4:Y:S01]  /*04d0*/  LDG.E.EL R24, desc[UR4][R24.64] ;  /* 0x0000000418187981 */ /* 0x000f22000c2e1900 */
[----:B--2---:R-:W-:-:S06]  /*04e0*/  FADD R0, R0, 9.9999997473787516356e-06 ;  /* 0x3727c5ac00007421 */ /* 0x004fcc0000000000 */
[----:B------:R-:W0:Y:S02]  /*04f0*/  MUFU.SQRT R0, R0 ;  /* 0x0000000000007308 */ /* 0x000e240000002000 */
[C---:B0-----:R-:W-:Y:S02]  /*0500*/  FSETP.GT.AND P3, PT, R0.reuse, 8.50705917302346158658e+37, PT ;  /* 0x7e8000000000780b */ /* 0x041fe40003f64000 */
[----:B------:R-:W-:Y:S02]  /*0510*/  FSETP.GEU.AND P5, PT, R0, 1.175494350822287508e-38, PT ;  /* 0x008000000000780b */ /* 0x000fe40003fae000 */
[----:B---3--:R-:W-:Y:S02]  /*0520*/  SEL R21, R21, RZ, P2 ;  /* 0x000000ff15157207 */ /* 0x008fe40001000000 */
[----:B-----5:R-:W-:Y:S02]  /*0530*/  SEL R10, R2, RZ, P2 ;  /* 0x000000ff020a7207 */ /* 0x020fe40001000000 */
[----:B------:R-:W-:-:S05]  /*0540*/  SEL R8, R8, RZ, P2 ;  /* 0x000000ff08087207 */ /* 0x000fca0001000000 */
[----:B------:R-:W-:Y:S01]  /*0550*/  @P3 FMUL R0, R0, 0.25 ;  /* 0x3e80000000003820 */ /* 0x000fe20000400000 */
[----:B------:R-:W-:Y:S01]  /*0560*/  FADD R21, R10, R21 ;  /* 0x000000150a157221 */ /* 0x000fe20000000000 */
[----:B------:R-:W-:Y:S02]  /*0570*/  SEL R2, R9, RZ, !P1 ;  /* 0x000000ff09027207 */ /* 0x000fe40004800000 */
[----:B------:R-:W-:Y:S01]  /*0580*/  @!P5 FMUL R0, R0, 16777216 ;  /* 0x4b8000000000d820 */ /* 0x000fe20000400000 */
[----:B------:R-:W-:Y:S01]  /*0590*/  SEL R3, R20, RZ, !P1 ;  /* 0x000000ff14037207 */ /* 0x000fe20004800000 */
[----:B------:R-:W-:Y:S01]  /*05a0*/  FADD R21, R8, R21 ;  /* 0x0000001508157221 */ /* 0x000fe20000000000 */
[----:B------:R-:W-:Y:S02]  /*05b0*/  SEL R6, R6, RZ, P2 ;  /* 0x000000ff06067207 */ /* 0x000fe40001000000 */
[----:B------:R-:W-:Y:S01]  /*05c0*/  SEL R7, R7, RZ, !P1 ;  /* 0x000000ff07077207 */ /* 0x000fe20004800000 */
[----:B------:R-:W-:Y:S01]  /*05d0*/  FADD R2, R2, R3 ;  /* 0x0000000302027221 */ /* 0x000fe20000000000 */
[----:B------:R-:W-:-:S02]  /*05e0*/  IMAD.MOV.U32 R3, RZ, RZ, 0x3e800000 ;  /* 0x3e800000ff037424 */ /* 0x000fc400078e00ff */
[----:B------:R-:W-:Y:S01]  /*05f0*/  FADD R21, R6, R21 ;  /* 0x0000001506157221 */ /* 0x000fe20000000000 */
[----:B------:R-:W0:Y:S01]  /*0600*/  MUFU.RCP R0, R0 ;  /* 0x0000000000007308 */ /* 0x000e220000001000 */
[----:B------:R-:W-:Y:S02]  /*0610*/  SEL R5, R5, RZ, !P0 ;  /* 0x000000ff05057207 */ /* 0x000fe40004000000 */
[----:B------:R-:W-:Y:S01]  /*0620*/  SEL R26, R26, RZ, !P0 ;  /* 0x000000ff1a1a7207 */ /* 0x000fe20004000000 */
[----:B------:R-:W-:Y:S01]  /*0630*/  FADD R2, R7, R2 ;  /* 0x0000000207027221 */ /* 0x000fe20000000000 */
[----:B------:R-:W-:Y:S01]  /*0640*/  @P1 FSEL R2, R21, RZ, P2 ;  /* 0x000000ff15021208 */ /* 0x000fe20001000000 */
[----:B------:R-:W1:Y:S01]  /*0650*/  LDC.64 R6, c[0x0][0x210] ;  /* 0x00008400ff067b82 */ /* 0x000e620000000a00 */
[----:B------:R-:W-:Y:S01]  /*0660*/  FSEL R3, R3, 1, P3 ;  /* 0x3f80000003037808 */ /* 0x000fe20001800000 */
[----:B------:R-:W-:Y:S01]  /*0670*/  @!P0 FADD R2, R5, R26 ;  /* 0x0000001a05028221 */ /* 0x000fe20000000000 */
[----:B------:R-:W-:-:S03]  /*0680*/  SEL R9, R27, RZ, !P4 ;  /* 0x000000ff1b097207 */ /* 0x000fc60006000000 */
[----:B------:R-:W-:Y:S01]  /*0690*/  @!P5 FMUL R3, R3, 16777216 ;  /* 0x4b8000000303d820 */ /* 0x000fe20000400000 */
[----:B------:R-:W-:-:S03]  /*06a0*/  FSEL R9, R9, R2, !P4 ;  /* 0x0000000209097208 */ /* 0x000fc60006000000 */
[----:B0-----:R-:W-:Y:S02]  /*06b0*/  FMUL R5, R0, R3 ;  /* 0x0000000300057220 */ /* 0x001fe40000400000 */
[----:B----4-:R-:W-:Y:S01]  /*06c0*/  FADD R14, -R14, R9 ;  /* 0x000000090e0e7221 */ /* 0x010fe20000000100 */
[----:B------:R-:W0:Y:S03]  /*06d0*/  LDC.64 R2, c[0x0][0x260] ;  /* 0x00009800ff027b82 */ /* 0x000e260000000a00 */
[----:B------:R-:W-:-:S04]  /*06e0*/  FMUL R5, R14, R5 ;  /* 0x000000050e057220 */ /* 0x000fc80000400000 */
[----:B------:R-:W-:-:S05]  /*06f0*/  FFMA R19, R16, R5, R19 ;  /* 0x0000000510137223 */ /* 0x000fca0000000013 */
[----:B------:R-:W-:Y:S01]  /*0700*/  FSETP.GT.AND P0, PT, R19, RZ, PT ;  /* 0x000000ff1300720b */ /* 0x000fe20003f04000 */
[----:B0-----:R-:W-:-:S12]  /*0710*/  IMAD.WIDE R2, R4, 0x4, R2 ;  /* 0x0000000404027825 */ /* 0x001fd800078e0202 */
[----:B------:R-:W-:Y:S01]  /*0720*/  @!P0 FMUL R19, R24, R19 ;  /* 0x0000001318138220 */ /* 0x000fe20000400000 */
[----:B-1----:R-:W-:Y:S01]  /*0730*/  IMAD.WIDE R4, R4, 0x4, R6 ;  /* 0x0000000404047825 */ /* 0x002fe200078e0206 */
[----:B------:R-:W-:Y:S04]  /*0740*/  STG.E desc[UR4][R2.64], R9 ;  /* 0x0000000902007986 */ /* 0x000fe8000c101904 */
[----:B------:R-:W-:Y:S01]  /*0750*/  STG.E desc[UR4][R4.64], R19 ;  /* 0x0000001304007986 */ /* 0x000fe2000c101904 */
[----:B------:R-:W-:Y:S05]  /*0760*/  EXIT ;  /* 0x000000000000794d */ /* 0x000fea0003800000 */
.L_x_0:
[----:B------:R-:W-:-:S00]  /*0770*/  BRA `(.L_x_0) ;  /* 0xfffffffc00fc7947 */ /* 0x000fc0000383ffff */
[----:B------:R-:W-:-:S00]  /*0780*/  NOP ;  /* 0x0000000000007918 */ /* 0x000fc00000000000 */
[----:B------:R-:W-:-:S00]  /*0790*/  NOP ;  /* 0x0000000000007918 */ /* 0x000fc00000000000 */
[----:B------:R-:W-:-:S00]  /*07a0*/  NOP ;  /* 0x0000000000007918 */ /* 0x000fc00000000000 */
[----:B------:R-:W-:-:S00]  /*07b0*/  NOP ;  /* 0x0000000000007918 */ /* 0x000fc00000000000 */
[----:B------:R-:W-:-:S00]  /*07c0*/  NOP ;  /* 0x0000000000007918 */ /* 0x000fc00000000000 */
[----:B------:R-:W-:-:S00]  /*07d0*/  NOP ;  /* 0x0000000000007918 */ /* 0x000fc00000000000 */
[----:B------:R-:W-:-:S00]  /*07e0*/  NOP ;  /* 0x0000000000007918 */ /* 0x000fc00000000000 */
[----:B------:R-:W-:-:S00]  /*07f0*/  NOP ;  /* 0x0000000000007918 */ /* 0x000fc00000000000 */
.L_x_1:


//--------------------- .nv.global.init           --------------------------
	.section	.nv.global.init,"aw",@progbits
.nv.global.init:
	.type		_$_str,@object
	.size		_$_str,(_$_str_$_2 - _$_str)
_$_str:
        /*0000*/ 	.byte	0x5f, 0x5f, 0x43, 0x55, 0x44, 0x41, 0x5f, 0x46, 0x54, 0x5a, 0x00
	.type		_$_str_$_2,@object
	.size		_$_str_$_2,(.L_1 - _$_str_$_2)
_$_str_$_2:
        /*000b*/ 	.byte	0x5f, 0x5f, 0x43, 0x55, 0x44, 0x41, 0x5f, 0x50, 0x52, 0x45, 0x43, 0x5f, 0x53, 0x51, 0x52, 0x54
        /*001b*/ 	.byte	0x00
.L_1:


//--------------------- .nv.constant0.triton_poi_fused__native_batch_norm_legit_no_training__prelu_kernel_cat_26 --------------------------
	.section	.nv.constant0.triton_poi_fused__native_batch_norm_legit_no_training__prelu_kernel_cat_26,"a",@progbits
	.sectionflags	@""
	.align	4
.nv.constant0.triton_poi_fused__native_batch_norm_legit_no_training__prelu_kernel_cat_26:
	.zero		620
